//
// Generated by NVIDIA NVVM Compiler
//
// Compiler Build ID: CL-36424714
// Cuda compilation tools, release 13.0, V13.0.88
// Based on NVVM 20.0.0
//

.version 9.0
.target sm_100
.address_size 64

	// .globl	_Z12stencilNaivePKfPfi

.visible .entry _Z12stencilNaivePKfPfi(
	.param .u64 .ptr .align 1 _Z12stencilNaivePKfPfi_param_0,
	.param .u64 .ptr .align 1 _Z12stencilNaivePKfPfi_param_1,
	.param .u32 _Z12stencilNaivePKfPfi_param_2
)
{
	.reg .pred 	%p<21>;
	.reg .b32 	%r<12>;
	.reg .b32 	%f<30>;
	.reg .b64 	%rd<21>;

	ld.param.u64 	%rd3, [_Z12stencilNaivePKfPfi_param_0];
	ld.param.u64 	%rd2, [_Z12stencilNaivePKfPfi_param_1];
	ld.param.u32 	%r7, [_Z12stencilNaivePKfPfi_param_2];
	cvta.to.global.u64 	%rd1, %rd3;
	mov.u32 	%r8, %ctaid.x;
	mov.u32 	%r9, %ntid.x;
	mov.u32 	%r10, %tid.x;
	mad.lo.s32 	%r1, %r8, %r9, %r10;
	setp.ge.s32 	%p1, %r1, %r7;
	@%p1 bra 	$L__BB0_16;
	add.s32 	%r2, %r1, -3;
	setp.lt.s32 	%p2, %r1, 3;
	setp.ge.s32 	%p3, %r2, %r7;
	mov.f32 	%f24, 0f00000000;
	or.pred  	%p4, %p2, %p3;
	@%p4 bra 	$L__BB0_3;
	mul.wide.u32 	%rd4, %r2, 4;
	add.s64 	%rd5, %rd1, %rd4;
	ld.global.f32 	%f16, [%rd5];
	add.f32 	%f24, %f16, 0f00000000;
$L__BB0_3:
	add.s32 	%r3, %r1, -2;
	setp.lt.s32 	%p5, %r1, 2;
	setp.ge.s32 	%p6, %r3, %r7;
	or.pred  	%p7, %p5, %p6;
	@%p7 bra 	$L__BB0_5;
	mul.wide.u32 	%rd6, %r3, 4;
	add.s64 	%rd7, %rd1, %rd6;
	ld.global.f32 	%f17, [%rd7];
	add.f32 	%f24, %f24, %f17;
$L__BB0_5:
	setp.lt.s32 	%p8, %r1, 1;
	setp.gt.s32 	%p9, %r1, %r7;
	or.pred  	%p10, %p8, %p9;
	@%p10 bra 	$L__BB0_7;
	add.s32 	%r11, %r1, -1;
	mul.wide.u32 	%rd8, %r11, 4;
	add.s64 	%rd9, %rd1, %rd8;
	ld.global.f32 	%f18, [%rd9];
	add.f32 	%f24, %f24, %f18;
$L__BB0_7:
	setp.lt.s32 	%p11, %r1, 0;
	@%p11 bra 	$L__BB0_9;
	mul.wide.u32 	%rd10, %r1, 4;
	add.s64 	%rd11, %rd1, %rd10;
	ld.global.f32 	%f19, [%rd11];
	add.f32 	%f24, %f24, %f19;
$L__BB0_9:
	add.s32 	%r4, %r1, 1;
	setp.lt.s32 	%p12, %r1, -1;
	setp.ge.s32 	%p13, %r4, %r7;
	or.pred  	%p14, %p12, %p13;
	@%p14 bra 	$L__BB0_11;
	mul.wide.u32 	%rd12, %r4, 4;
	add.s64 	%rd13, %rd1, %rd12;
	ld.global.f32 	%f20, [%rd13];
	add.f32 	%f24, %f24, %f20;
$L__BB0_11:
	add.s32 	%r5, %r1, 2;
	setp.lt.s32 	%p15, %r1, -2;
	setp.ge.s32 	%p16, %r5, %r7;
	or.pred  	%p17, %p15, %p16;
	@%p17 bra 	$L__BB0_13;
	mul.wide.u32 	%rd14, %r5, 4;
	add.s64 	%rd15, %rd1, %rd14;
	ld.global.f32 	%f21, [%rd15];
	add.f32 	%f24, %f24, %f21;
$L__BB0_13:
	add.s32 	%r6, %r1, 3;
	setp.lt.s32 	%p18, %r1, -3;
	setp.ge.s32 	%p19, %r6, %r7;
	or.pred  	%p20, %p18, %p19;
	@%p20 bra 	$L__BB0_15;
	mul.wide.u32 	%rd16, %r6, 4;
	add.s64 	%rd17, %rd1, %rd16;
	ld.global.f32 	%f22, [%rd17];
	add.f32 	%f24, %f24, %f22;
$L__BB0_15:
	cvta.to.global.u64 	%rd18, %rd2;
	mul.wide.s32 	%rd19, %r1, 4;
	add.s64 	%rd20, %rd18, %rd19;
	st.global.f32 	[%rd20], %f24;
$L__BB0_16:
	ret;

}
	// .globl	_Z13stencilSharedPKfPfi
.visible .entry _Z13stencilSharedPKfPfi(
	.param .u64 .ptr .align 1 _Z13stencilSharedPKfPfi_param_0,
	.param .u64 .ptr .align 1 _Z13stencilSharedPKfPfi_param_1,
	.param .u32 _Z13stencilSharedPKfPfi_param_2
)
{


	ret;

}


// ===== COMPILED SASS (sm_100) =====

	.target	sm_100

	.elftype	@"ET_EXEC"


//--------------------- .note.nv.tkinfo           --------------------------
	.section	.note.nv.tkinfo,"",@"SHT_NOTE"
	.sectionflags	@"SHF_NOTE_NV_TKINFO"
	.tkinfo
        /*0018*/ 	.word	0x00000002
        /*0030*/ 	.string	""
        /*0030*/ 	.string	"ptxas"
        /*0030*/ 	.string	"Cuda compilation tools, release 13.0, V13.0.88"
        /*0030*/ 	.string	"Build cuda_13.0.r13.0/compiler.36424714_0"
        /*0030*/ 	.string	"-arch sm_100 -m 64 "



//--------------------- .note.nv.cuinfo           --------------------------
	.section	.note.nv.cuinfo,"",@"SHT_NOTE"
	.sectionflags	@"SHF_NOTE_NV_CUINFO"
        /*0018*/ 	.short	0x0002
        /*001a*/ 	.short	0x0064
        /*001c*/ 	.short	0x0082
	.zero		2


//--------------------- .nv.info                  --------------------------
	.section	.nv.info,"",@"SHT_CUDA_INFO"
	.align	4


	//----- nvinfo : EIATTR_REGCOUNT
	.align		4
        /*0000*/ 	.byte	0x04, 0x2f
        /*0002*/ 	.short	(.L_1 - .L_0)
	.align		4
.L_0:
        /*0004*/ 	.word	index@(_Z12stencilNaivePKfPfi)
        /*0008*/ 	.word	0x0000001e


	//----- nvinfo : EIATTR_FRAME_SIZE
	.align		4
.L_1:
        /*000c*/ 	.byte	0x04, 0x11
        /*000e*/ 	.short	(.L_3 - .L_2)
	.align		4
.L_2:
        /*0010*/ 	.word	index@(_Z12stencilNaivePKfPfi)
        /*0014*/ 	.word	0x00000000


	//----- nvinfo : EIATTR_REGCOUNT
	.align		4
.L_3:
        /*0018*/ 	.byte	0x04, 0x2f
        /*001a*/ 	.short	(.L_5 - .L_4)
	.align		4
.L_4:
        /*001c*/ 	.word	index@(_Z13stencilSharedPKfPfi)
        /*0020*/ 	.word	0x00000004


	//----- nvinfo : EIATTR_FRAME_SIZE
	.align		4
.L_5:
        /*0024*/ 	.byte	0x04, 0x11
        /*0026*/ 	.short	(.L_7 - .L_6)
	.align		4
.L_6:
        /*0028*/ 	.word	index@(_Z13stencilSharedPKfPfi)
        /*002c*/ 	.word	0x00000000


	//----- nvinfo : EIATTR_MIN_STACK_SIZE
	.align		4
.L_7:
        /*0030*/ 	.byte	0x04, 0x12
        /*0032*/ 	.short	(.L_9 - .L_8)
	.align		4
.L_8:
        /*0034*/ 	.word	index@(_Z13stencilSharedPKfPfi)
        /*0038*/ 	.word	0x00000000


	//----- nvinfo : EIATTR_MIN_STACK_SIZE
	.align		4
.L_9:
        /*003c*/ 	.byte	0x04, 0x12
        /*003e*/ 	.short	(.L_11 - .L_10)
	.align		4
.L_10:
        /*0040*/ 	.word	index@(_Z12stencilNaivePKfPfi)
        /*0044*/ 	.word	0x00000000
.L_11:


//--------------------- .nv.compat                --------------------------
	.section	.nv.compat,"",@"SHT_CUDA_COMPAT_INFO"
	.align	4
        /*0000*/ 	.byte	0x02, 0x09, 0x00, 0x00, 0x02, 0x02, 0x01, 0x00, 0x02, 0x05, 0x05, 0x00, 0x03, 0x07, 0x01, 0x01
        /*0010*/ 	.byte	0x02, 0x03, 0x00, 0x00, 0x02, 0x06, 0x01, 0x00, 0x04, 0x0b, 0x08, 0x00, 0x09, 0x00, 0x00, 0x00
        /*0020*/ 	.byte	0x00, 0x00, 0x00, 0x00


//--------------------- .nv.info._Z13stencilSharedPKfPfi --------------------------
	.section	.nv.info._Z13stencilSharedPKfPfi,"",@"SHT_CUDA_INFO"
	.sectionflags	@""
	.align	4


	//----- nvinfo : EIATTR_CUDA_API_VERSION
	.align		4
        /*0000*/ 	.byte	0x04, 0x37
        /*0002*/ 	.short	(.L_13 - .L_12)
.L_12:
        /*0004*/ 	.word	0x00000082


	//----- nvinfo : EIATTR_KPARAM_INFO
	.align		4
.L_13:
        /*0008*/ 	.byte	0x04, 0x17
        /*000a*/ 	.short	(.L_15 - .L_14)
.L_14:
        /*000c*/ 	.word	0x00000000
        /*0010*/ 	.short	0x0002
        /*0012*/ 	.short	0x0010
        /*0014*/ 	.byte	0x00, 0xf0, 0x11, 0x00


	//----- nvinfo : EIATTR_KPARAM_INFO
	.align		4
.L_15:
        /*0018*/ 	.byte	0x04, 0x17
        /*001a*/ 	.short	(.L_17 - .L_16)
.L_16:
        /*001c*/ 	.word	0x00000000
        /*0020*/ 	.short	0x0001
        /*0022*/ 	.short	0x0008
        /*0024*/ 	.byte	0x00, 0xf5, 0x21, 0x00


	//----- nvinfo : EIATTR_KPARAM_INFO
	.align		4
.L_17:
        /*0028*/ 	.byte	0x04, 0x17
        /*002a*/ 	.short	(.L_19 - .L_18)
.L_18:
        /*002c*/ 	.word	0x00000000
        /*0030*/ 	.short	0x0000
        /*0032*/ 	.short	0x0000
        /*0034*/ 	.byte	0x00, 0xf5, 0x21, 0x00


	//----- nvinfo : EIATTR_SPARSE_MMA_MASK
	.align		4
.L_19:
        /*0038*/ 	.byte	0x03, 0x50
        /*003a*/ 	.short	0x0000


	//----- nvinfo : EIATTR_MAXREG_COUNT
	.align		4
        /*003c*/ 	.byte	0x03, 0x1b
        /*003e*/ 	.short	0x00ff


	//----- nvinfo : EIATTR_MERCURY_ISA_VERSION
	.align		4
        /*0040*/ 	.byte	0x03, 0x5f
        /*0042*/ 	.short	0x0101


	//----- nvinfo : EIATTR_VRC_CTA_INIT_COUNT
	.align		4
        /*0044*/ 	.byte	0x02, 0x4a
	.zero		1
	.zero		1


	//----- nvinfo : EIATTR_EXIT_INSTR_OFFSETS
	.align		4
        /*0048*/ 	.byte	0x04, 0x1c
        /*004a*/ 	.short	(.L_21 - .L_20)


	//   ....[0]....
.L_20:
        /*004c*/ 	.word	0x00000010


	//----- nvinfo : EIATTR_CBANK_PARAM_SIZE
	.align		4
.L_21:
        /*0050*/ 	.byte	0x03, 0x19
        /*0052*/ 	.short	0x0014


	//----- nvinfo : EIATTR_PARAM_CBANK
	.align		4
        /*0054*/ 	.byte	0x04, 0x0a
        /*0056*/ 	.short	(.L_23 - .L_22)
	.align		4
.L_22:
        /*0058*/ 	.word	index@(.nv.constant0._Z13stencilSharedPKfPfi)
        /*005c*/ 	.short	0x0380
        /*005e*/ 	.short	0x0014


	//----- nvinfo : EIATTR_SW_WAR
	.align		4
.L_23:
        /*0060*/ 	.byte	0x04, 0x36
        /*0062*/ 	.short	(.L_25 - .L_24)
.L_24:
        /*0064*/ 	.word	0x00000008
.L_25:


//--------------------- .nv.info._Z12stencilNaivePKfPfi --------------------------
	.section	.nv.info._Z12stencilNaivePKfPfi,"",@"SHT_CUDA_INFO"
	.sectionflags	@""
	.align	4


	//----- nvinfo : EIATTR_CUDA_API_VERSION
	.align		4
        /*0000*/ 	.byte	0x04, 0x37
        /*0002*/ 	.short	(.L_27 - .L_26)
.L_26:
        /*0004*/ 	.word	0x00000082


	//----- nvinfo : EIATTR_KPARAM_INFO
	.align		4
.L_27:
        /*0008*/ 	.byte	0x04, 0x17
        /*000a*/ 	.short	(.L_29 - .L_28)
.L_28:
        /*000c*/ 	.word	0x00000000
        /*0010*/ 	.short	0x0002
        /*0012*/ 	.short	0x0010
        /*0014*/ 	.byte	0x00, 0xf0, 0x11, 0x00


	//----- nvinfo : EIATTR_KPARAM_INFO
	.align		4
.L_29:
        /*0018*/ 	.byte	0x04, 0x17
        /*001a*/ 	.short	(.L_31 - .L_30)
.L_30:
        /*001c*/ 	.word	0x00000000
        /*0020*/ 	.short	0x0001
        /*0022*/ 	.short	0x0008
        /*0024*/ 	.byte	0x00, 0xf5, 0x21, 0x00


	//----- nvinfo : EIATTR_KPARAM_INFO
	.align		4
.L_31:
        /*0028*/ 	.byte	0x04, 0x17
        /*002a*/ 	.short	(.L_33 - .L_32)
.L_32:
        /*002c*/ 	.word	0x00000000
        /*0030*/ 	.short	0x0000
        /*0032*/ 	.short	0x0000
        /*0034*/ 	.byte	0x00, 0xf5, 0x21, 0x00


	//----- nvinfo : EIATTR_SPARSE_MMA_MASK
	.align		4
.L_33:
        /*0038*/ 	.byte	0x03, 0x50
        /*003a*/ 	.short	0x0000


	//----- nvinfo : EIATTR_MAXREG_COUNT
	.align		4
        /*003c*/ 	.byte	0x03, 0x1b
        /*003e*/ 	.short	0x00ff


	//----- nvinfo : EIATTR_MERCURY_ISA_VERSION
	.align		4
        /*0040*/ 	.byte	0x03, 0x5f
        /*0042*/ 	.short	0x0101


	//----- nvinfo : EIATTR_VRC_CTA_INIT_COUNT
	.align		4
        /*0044*/ 	.byte	0x02, 0x4a
	.zero		1
	.zero		1


	//----- nvinfo : EIATTR_EXIT_INSTR_OFFSETS
	.align		4
        /*0048*/ 	.byte	0x04, 0x1c
        /*004a*/ 	.short	(.L_35 - .L_34)


	//   ....[0]....
.L_34:
        /*004c*/ 	.word	0x00000070


	//   ....[1]....
        /*0050*/ 	.word	0x000003c0


	//----- nvinfo : EIATTR_CBANK_PARAM_SIZE
	.align		4
.L_35:
        /*0054*/ 	.byte	0x03, 0x19
        /*0056*/ 	.short	0x0014


	//----- nvinfo : EIATTR_PARAM_CBANK
	.align		4
        /*0058*/ 	.byte	0x04, 0x0a
        /*005a*/ 	.short	(.L_37 - .L_36)
	.align		4
.L_36:
        /*005c*/ 	.word	index@(.nv.constant0._Z12stencilNaivePKfPfi)
        /*0060*/ 	.short	0x0380
        /*0062*/ 	.short	0x0014


	//----- nvinfo : EIATTR_SW_WAR
	.align		4
.L_37:
        /*0064*/ 	.byte	0x04, 0x36
        /*0066*/ 	.short	(.L_39 - .L_38)
.L_38:
        /*0068*/ 	.word	0x00000008
.L_39:


//--------------------- .nv.callgraph             --------------------------
	.section	.nv.callgraph,"",@"SHT_CUDA_CALLGRAPH"
	.align	4
	.sectionentsize	8
	.align		4
        /*0000*/ 	.word	0x00000000
	.align		4
        /*0004*/ 	.word	0xffffffff
	.align		4
        /*0008*/ 	.word	0x00000000
	.align		4
        /*000c*/ 	.word	0xfffffffe
	.align		4
        /*0010*/ 	.word	0x00000000
	.align		4
        /*0014*/ 	.word	0xfffffffd
	.align		4
        /*0018*/ 	.word	0x00000000
	.align		4
        /*001c*/ 	.word	0xfffffffc


//--------------------- .text._Z13stencilSharedPKfPfi --------------------------
	.section	.text._Z13stencilSharedPKfPfi,"ax",@progbits
	.align	128
        .global         _Z13stencilSharedPKfPfi
        .type           _Z13stencilSharedPKfPfi,@function
        .size           _Z13stencilSharedPKfPfi,(.L_x_2 - _Z13stencilSharedPKfPfi)
        .other          _Z13stencilSharedPKfPfi,@"STO_CUDA_ENTRY STV_DEFAULT"
_Z13stencilSharedPKfPfi:
.text._Z13stencilSharedPKfPfi:
[----:B------:R-:W-:Y:S01]  /*0000*/  LDC R1, c[0x0][0x37c] ;  /* 0x0000df00ff017b82 */ /* 0x000fe20000000800 */
[----:B------:R-:W-:Y:S05]  /*0010*/  EXIT ;  /* 0x000000000000794d */ /* 0x000fea0003800000 */
.L_x_0:
[----:B------:R-:W-:-:S00]  /*0020*/  BRA `(.L_x_0) ;  /* 0xfffffffc00fc7947 */ /* 0x000fc0000383ffff */
[----:B------:R-:W-:-:S00]  /*0030*/  NOP ;  /* 0x0000000000007918 */ /* 0x000fc00000000000 */
        /* <DEDUP_REMOVED lines=12> */
.L_x_2:


//--------------------- .text._Z12stencilNaivePKfPfi --------------------------
	.section	.text._Z12stencilNaivePKfPfi,"ax",@progbits
	.align	128
        .global         _Z12stencilNaivePKfPfi
        .type           _Z12stencilNaivePKfPfi,@function
        .size           _Z12stencilNaivePKfPfi,(.L_x_3 - _Z12stencilNaivePKfPfi)
        .other          _Z12stencilNaivePKfPfi,@"STO_CUDA_ENTRY STV_DEFAULT"
_Z12stencilNaivePKfPfi:
.text._Z12stencilNaivePKfPfi:
[----:B------:R-:W-:Y:S01]  /*0000*/  LDC R1, c[0x0][0x37c] ;  /* 0x0000df00ff017b82 */ /* 0x000fe20000000800 */
[----:B------:R-:W0:Y:S07]  /*0010*/  S2R R0, SR_TID.X ;  /* 0x0000000000007919 */ /* 0x000e2e0000002100 */
[----:B------:R-:W0:Y:S01]  /*0020*/  S2UR UR4, SR_CTAID.X ;  /* 0x00000000000479c3 */ /* 0x000e220000002500 */
[----:B------:R-:W1:Y:S07]  /*0030*/  LDCU UR6, c[0x0][0x390] ;  /* 0x00007200ff0677ac */ /* 0x000e6e0008000800 */
[----:B------:R-:W0:Y:S02]  /*0040*/  LDC R11, c[0x0][0x360] ;  /* 0x0000d800ff0b7b82 */ /* 0x000e240000000800 */
[----:B0-----:R-:W-:-:S05]  /*0050*/  IMAD R11, R11, UR4, R0 ;  /* 0x000000040b0b7c24 */ /* 0x001fca000f8e0200 */
[----:B-1----:R-:W-:-:S13]  /*0060*/  ISETP.GE.AND P0, PT, R11, UR6, PT ;  /* 0x000000060b007c0c */ /* 0x002fda000bf06270 */
[----:B------:R-:W-:Y:S05]  /*0070*/  @P0 EXIT ;  /* 0x000000000000094d */ /* 0x000fea0003800000 */
[C---:B------:R-:W-:Y:S01]  /*0080*/  IADD3 R7, PT, PT, R11.reuse, -0x3, RZ ;  /* 0xfffffffd0b077810 */ /* 0x040fe20007ffe0ff */
[C---:B------:R-:W-:Y:S01]  /*0090*/  VIADD R19, R11.reuse, 0x1 ;  /* 0x000000010b137836 */ /* 0x040fe20000000000 */
[C---:B------:R-:W-:Y:S01]  /*00a0*/  IADD3 R25, PT, PT, R11.reuse, -0x2, RZ ;  /* 0xfffffffe0b197810 */ /* 0x040fe20007ffe0ff */
[----:B------:R-:W-:Y:S01]  /*00b0*/  VIADD R13, R11, 0x3 ;  /* 0x000000030b0d7836 */ /* 0x000fe20000000000 */
[----:B------:R-:W-:Y:S01]  /*00c0*/  ISETP.GE.AND P0, PT, R7, UR6, PT ;  /* 0x0000000607007c0c */ /* 0x000fe2000bf06270 */
[----:B------:R-:W0:Y:S01]  /*00d0*/  LDCU.64 UR4, c[0x0][0x358] ;  /* 0x00006b00ff0477ac */ /* 0x000e220008000a00 */
[----:B------:R-:W-:Y:S02]  /*00e0*/  ISETP.GE.AND P3, PT, R25, UR6, PT ;  /* 0x0000000619007c0c */ /* 0x000fe4000bf66270 */
[C---:B------:R-:W-:Y:S02]  /*00f0*/  ISETP.LT.OR P0, PT, R11.reuse, 0x3, P0 ;  /* 0x000000030b00780c */ /* 0x040fe40000701670 */
[----:B------:R-:W-:-:S02]  /*0100*/  ISETP.GT.AND P2, PT, R11, UR6, PT ;  /* 0x000000060b007c0c */ /* 0x000fc4000bf44270 */
[C---:B------:R-:W-:Y:S02]  /*0110*/  ISETP.LT.OR P3, PT, R11.reuse, 0x2, P3 ;  /* 0x000000020b00780c */ /* 0x040fe40001f61670 */
[C---:B------:R-:W-:Y:S02]  /*0120*/  ISETP.LT.OR P2, PT, R11.reuse, 0x1, P2 ;  /* 0x000000010b00780c */ /* 0x040fe40001741670 */
[C---:B------:R-:W-:Y:S02]  /*0130*/  ISETP.GE.AND P6, PT, R11.reuse, RZ, PT ;  /* 0x000000ff0b00720c */ /* 0x040fe40003fc6270 */
[----:B------:R-:W-:Y:S02]  /*0140*/  IADD3 R15, PT, PT, R11, 0x2, RZ ;  /* 0x000000020b0f7810 */ /* 0x000fe40007ffe0ff */
[----:B------:R-:W-:Y:S01]  /*0150*/  ISETP.GE.AND P1, PT, R19, UR6, PT ;  /* 0x0000000613007c0c */ /* 0x000fe2000bf26270 */
[----:B------:R-:W1:Y:S01]  /*0160*/  @!P0 LDC.64 R22, c[0x0][0x380] ;  /* 0x0000e000ff168b82 */ /* 0x000e620000000a00 */
[----:B------:R-:W-:-:S02]  /*0170*/  ISETP.GE.AND P5, PT, R15, UR6, PT ;  /* 0x000000060f007c0c */ /* 0x000fc4000bfa6270 */
[----:B------:R-:W-:Y:S02]  /*0180*/  ISETP.LT.OR P1, PT, R11, -0x1, P1 ;  /* 0xffffffff0b00780c */ /* 0x000fe40000f21670 */
[----:B------:R-:W-:Y:S02]  /*0190*/  ISETP.GE.AND P4, PT, R13, UR6, PT ;  /* 0x000000060d007c0c */ /* 0x000fe4000bf86270 */
[C---:B------:R-:W-:Y:S01]  /*01a0*/  ISETP.LT.OR P5, PT, R11.reuse, -0x2, P5 ;  /* 0xfffffffe0b00780c */ /* 0x040fe20002fa1670 */
[----:B------:R-:W2:Y:S01]  /*01b0*/  @!P3 LDC.64 R20, c[0x0][0x380] ;  /* 0x0000e000ff14bb82 */ /* 0x000ea20000000a00 */
[C---:B------:R-:W-:Y:S02]  /*01c0*/  ISETP.LT.OR P4, PT, R11.reuse, -0x3, P4 ;  /* 0xfffffffd0b00780c */ /* 0x040fe40002781670 */
[----:B------:R-:W-:-:S05]  /*01d0*/  @!P2 IADD3 R27, PT, PT, R11, -0x1, RZ ;  /* 0xffffffff0b1ba810 */ /* 0x000fca0007ffe0ff */
[----:B------:R-:W3:Y:S08]  /*01e0*/  @!P2 LDC.64 R16, c[0x0][0x380] ;  /* 0x0000e000ff10ab82 */ /* 0x000ef00000000a00 */
[----:B------:R-:W4:Y:S01]  /*01f0*/  @P6 LDC.64 R2, c[0x0][0x380] ;  /* 0x0000e000ff026b82 */ /* 0x000f220000000a00 */
[----:B-1----:R-:W-:-:S05]  /*0200*/  @!P0 IMAD.WIDE.U32 R22, R7, 0x4, R22 ;  /* 0x0000000407168825 */ /* 0x002fca00078e0016 */
[----:B0-----:R-:W5:Y:S02]  /*0210*/  @!P0 LDG.E R0, desc[UR4][R22.64] ;  /* 0x0000000416008981 */ /* 0x001f64000c1e1900 */
[----:B------:R-:W0:Y:S01]  /*0220*/  @!P1 LDC.64 R4, c[0x0][0x380] ;  /* 0x0000e000ff049b82 */ /* 0x000e220000000a00 */
[----:B--2---:R-:W-:-:S05]  /*0230*/  @!P3 IMAD.WIDE.U32 R20, R25, 0x4, R20 ;  /* 0x000000041914b825 */ /* 0x004fca00078e0014 */
[----:B------:R-:W2:Y:S02]  /*0240*/  @!P3 LDG.E R10, desc[UR4][R20.64] ;  /* 0x00000004140ab981 */ /* 0x000ea4000c1e1900 */
[----:B------:R-:W1:Y:S08]  /*0250*/  @!P5 LDC.64 R8, c[0x0][0x380] ;  /* 0x0000e000ff08db82 */ /* 0x000e700000000a00 */
[----:B------:R-:W1:Y:S01]  /*0260*/  @!P4 LDC.64 R6, c[0x0][0x380] ;  /* 0x0000e000ff06cb82 */ /* 0x000e620000000a00 */
[----:B---3--:R-:W-:-:S04]  /*0270*/  @!P2 IMAD.WIDE.U32 R16, R27, 0x4, R16 ;  /* 0x000000041b10a825 */ /* 0x008fc800078e0010 */
[----:B----4-:R-:W-:Y:S02]  /*0280*/  @P6 IMAD.WIDE.U32 R2, R11, 0x4, R2 ;  /* 0x000000040b026825 */ /* 0x010fe400078e0002 */
[----:B------:R-:W3:Y:S02]  /*0290*/  @!P2 LDG.E R16, desc[UR4][R16.64] ;  /* 0x000000041010a981 */ /* 0x000ee4000c1e1900 */
[----:B0-----:R-:W-:Y:S02]  /*02a0*/  @!P1 IMAD.WIDE.U32 R4, R19, 0x4, R4 ;  /* 0x0000000413049825 */ /* 0x001fe400078e0004 */
[----:B------:R-:W4:Y:S04]  /*02b0*/  @P6 LDG.E R2, desc[UR4][R2.64] ;  /* 0x0000000402026981 */ /* 0x000f28000c1e1900 */
[----:B------:R-:W4:Y:S01]  /*02c0*/  @!P1 LDG.E R4, desc[UR4][R4.64] ;  /* 0x0000000404049981 */ /* 0x000f22000c1e1900 */
[----:B-1----:R-:W-:-:S06]  /*02d0*/  @!P5 IMAD.WIDE.U32 R8, R15, 0x4, R8 ;  /* 0x000000040f08d825 */ /* 0x002fcc00078e0008 */
[----:B------:R-:W4:Y:S01]  /*02e0*/  @!P5 LDG.E R8, desc[UR4][R8.64] ;  /* 0x000000040808d981 */ /* 0x000f22000c1e1900 */
[----:B------:R-:W-:-:S04]  /*02f0*/  @!P4 IMAD.WIDE.U32 R6, R13, 0x4, R6 ;  /* 0x000000040d06c825 */ /* 0x000fc800078e0006 */
[----:B------:R-:W-:Y:S01]  /*0300*/  HFMA2 R15, -RZ, RZ, 0, 0 ;  /* 0x00000000ff0f7431 */ /* 0x000fe200000001ff */
[----:B------:R-:W0:Y:S01]  /*0310*/  LDC.64 R12, c[0x0][0x388] ;  /* 0x0000e200ff0c7b82 */ /* 0x000e220000000a00 */
[----:B------:R-:W4:Y:S01]  /*0320*/  @!P4 LDG.E R6, desc[UR4][R6.64] ;  /* 0x000000040606c981 */ /* 0x000f22000c1e1900 */
[----:B-----5:R-:W-:-:S04]  /*0330*/  @!P0 FADD R15, RZ, R0 ;  /* 0x00000000ff0f8221 */ /* 0x020fc80000000000 */
[----:B--2---:R-:W-:-:S04]  /*0340*/  @!P3 FADD R15, R15, R10 ;  /* 0x0000000a0f0fb221 */ /* 0x004fc80000000000 */
[----:B---3--:R-:W-:-:S04]  /*0350*/  @!P2 FADD R15, R15, R16 ;  /* 0x000000100f0fa221 */ /* 0x008fc80000000000 */
[----:B----4-:R-:W-:-:S04]  /*0360*/  @P6 FADD R15, R15, R2 ;  /* 0x000000020f0f6221 */ /* 0x010fc80000000000 */
[----:B------:R-:W-:Y:S01]  /*0370*/  @!P1 FADD R15, R15, R4 ;  /* 0x000000040f0f9221 */ /* 0x000fe20000000000 */
[----:B0-----:R-:W-:-:S04]  /*0380*/  IMAD.WIDE R2, R11, 0x4, R12 ;  /* 0x000000040b027825 */ /* 0x001fc800078e020c */
[----:B------:R-:W-:-:S04]  /*0390*/  @!P5 FADD R15, R15, R8 ;  /* 0x000000080f0fd221 */ /* 0x000fc80000000000 */
[----:B------:R-:W-:-:S05]  /*03a0*/  @!P4 FADD R15, R15, R6 ;  /* 0x000000060f0fc221 */ /* 0x000fca0000000000 */
[----:B------:R-:W-:Y:S01]  /*03b0*/  STG.E desc[UR4][R2.64], R15 ;  /* 0x0000000f02007986 */ /* 0x000fe2000c101904 */
[----:B------:R-:W-:Y:S05]  /*03c0*/  EXIT ;  /* 0x000000000000794d */ /* 0x000fea0003800000 */
.L_x_1:
        /* <DEDUP_REMOVED lines=11> */
.L_x_3:


//--------------------- .nv.shared.reserved.0     --------------------------
	.section	.nv.shared.reserved.0,"aw",@nobits
	.weak		__nv_reservedSMEM_offset_0_alias
	.size		__nv_reservedSMEM_offset_0_alias, 0, 64
	.other		__nv_reservedSMEM_offset_0_alias,@"STO_CUDA_RESERVED_SHARED STV_DEFAULT"
__nv_reservedSMEM_offset_0_alias:
	.zero		0
	.zero		64


//--------------------- .nv.constant0._Z13stencilSharedPKfPfi --------------------------
	.section	.nv.constant0._Z13stencilSharedPKfPfi,"a",@progbits
	.sectionflags	@""
	.align	4
.nv.constant0._Z13stencilSharedPKfPfi:
	.zero		916


//--------------------- .nv.constant0._Z12stencilNaivePKfPfi --------------------------
	.section	.nv.constant0._Z12stencilNaivePKfPfi,"a",@progbits
	.sectionflags	@""
	.align	4
.nv.constant0._Z12stencilNaivePKfPfi:
	.zero		916


//--------------------- SYMBOLS --------------------------

	.type		.nv.reservedSmem.offset0,@object
	.size		.nv.reservedSmem.offset0,0x4
